	.headerflags	@"EF_CUDA_TEXMODE_UNIFIED EF_CUDA_64BIT_ADDRESS EF_CUDA_ACCELERATORS EF_CUDA_SM90 EF_CUDA_VIRTUAL_SM(EF_CUDA_SM90)"
	.elftype	@"ET_EXEC"


//--------------------- .nv.info                  --------------------------
	.section	.nv.info,"",@"SHT_CUDA_INFO"
	.align	4


	//----- nvinfo : EIATTR_REGCOUNT
	.align		4
        /*0000*/ 	.byte	0x04, 0x2f
        /*0002*/ 	.short	(.L_1 - .L_0)
	.align		4
.L_0:
        /*0004*/ 	.word	index@(triton_poi_fused_convolution_35)
        /*0008*/ 	.word	0x00000020


	//----- nvinfo : EIATTR_MIN_STACK_SIZE
	.align		4
.L_1:
        /*000c*/ 	.byte	0x04, 0x12
        /*000e*/ 	.short	(.L_3 - .L_2)
	.align		4
.L_2:
        /*0010*/ 	.word	index@(triton_poi_fused_convolution_35)
        /*0014*/ 	.word	0x00000000


	//----- nvinfo : EIATTR_FRAME_SIZE
	.align		4
.L_3:
        /*0018*/ 	.byte	0x04, 0x11
        /*001a*/ 	.short	(.L_5 - .L_4)
	.align		4
.L_4:
        /*001c*/ 	.word	index@(triton_poi_fused_convolution_35)
        /*0020*/ 	.word	0x00000000


	//----- nvinfo : EIATTR_MIN_STACK_SIZE
	.align		4
.L_5:
        /*0024*/ 	.byte	0x04, 0x12
        /*0026*/ 	.short	(.L_7 - .L_6)
	.align		4
.L_6:
        /*0028*/ 	.word	index@(triton_poi_fused_convolution_35)
        /*002c*/ 	.word	0x00000000
.L_7:


//--------------------- .nv.info.triton_poi_fused_convolution_35 --------------------------
	.section	.nv.info.triton_poi_fused_convolution_35,"",@"SHT_CUDA_INFO"
	.sectionflags	@""
	.align	4


	//----- nvinfo : EIATTR_CUDA_API_VERSION
	.align		4
        /*0000*/ 	.byte	0x04, 0x37
        /*0002*/ 	.short	(.L_9 - .L_8)
.L_8:
        /*0004*/ 	.word	0x0000007c


	//----- nvinfo : EIATTR_KPARAM_INFO
	.align		4
.L_9:
        /*0008*/ 	.byte	0x04, 0x17
        /*000a*/ 	.short	(.L_11 - .L_10)
.L_10:
        /*000c*/ 	.word	0x00000000
        /*0010*/ 	.short	0x0004
        /*0012*/ 	.short	0x001c
        /*0014*/ 	.byte	0x00, 0xf0, 0x11, 0x00


	//----- nvinfo : EIATTR_KPARAM_INFO
	.align		4
.L_11:
        /*0018*/ 	.byte	0x04, 0x17
        /*001a*/ 	.short	(.L_13 - .L_12)
.L_12:
        /*001c*/ 	.word	0x00000000
        /*0020*/ 	.short	0x0003
        /*0022*/ 	.short	0x0018
        /*0024*/ 	.byte	0x00, 0xf0, 0x11, 0x00


	//----- nvinfo : EIATTR_KPARAM_INFO
	.align		4
.L_13:
        /*0028*/ 	.byte	0x04, 0x17
        /*002a*/ 	.short	(.L_15 - .L_14)
.L_14:
        /*002c*/ 	.word	0x00000000
        /*0030*/ 	.short	0x0002
        /*0032*/ 	.short	0x0010
        /*0034*/ 	.byte	0x00, 0xf4, 0x21, 0x00


	//----- nvinfo : EIATTR_KPARAM_INFO
	.align		4
.L_15:
        /*0038*/ 	.byte	0x04, 0x17
        /*003a*/ 	.short	(.L_17 - .L_16)
.L_16:
        /*003c*/ 	.word	0x00000000
        /*0040*/ 	.short	0x0001
        /*0042*/ 	.short	0x0008
        /*0044*/ 	.byte	0x00, 0xf4, 0x21, 0x00


	//----- nvinfo : EIATTR_KPARAM_INFO
	.align		4
.L_17:
        /*0048*/ 	.byte	0x04, 0x17
        /*004a*/ 	.short	(.L_19 - .L_18)
.L_18:
        /*004c*/ 	.word	0x00000000
        /*0050*/ 	.short	0x0000
        /*0052*/ 	.short	0x0000
        /*0054*/ 	.byte	0x00, 0xf4, 0x21, 0x00


	//----- nvinfo : EIATTR_SPARSE_MMA_MASK
	.align		4
.L_19:
        /*0058*/ 	.byte	0x03, 0x50
        /*005a*/ 	.short	0x0000


	//----- nvinfo : EIATTR_MAXREG_COUNT
	.align		4
        /*005c*/ 	.byte	0x03, 0x1b
        /*005e*/ 	.short	0x00ff


	//----- nvinfo : EIATTR_EXIT_INSTR_OFFSETS
	.align		4
        /*0060*/ 	.byte	0x04, 0x1c
        /*0062*/ 	.short	(.L_21 - .L_20)


	//   ....[0]....
.L_20:
        /*0064*/ 	.word	0x00000980


	//   ....[1]....
        /*0068*/ 	.word	0x00000a00


	//----- nvinfo : EIATTR_REQNTID
	.align		4
.L_21:
        /*006c*/ 	.byte	0x04, 0x10
        /*006e*/ 	.short	(.L_23 - .L_22)
.L_22:
        /*0070*/ 	.word	0x00000100
        /*0074*/ 	.word	0x00000001
        /*0078*/ 	.word	0x00000001


	//----- nvinfo : EIATTR_CBANK_PARAM_SIZE
	.align		4
.L_23:
        /*007c*/ 	.byte	0x03, 0x19
        /*007e*/ 	.short	0x0020


	//----- nvinfo : EIATTR_PARAM_CBANK
	.align		4
        /*0080*/ 	.byte	0x04, 0x0a
        /*0082*/ 	.short	(.L_25 - .L_24)
	.align		4
.L_24:
        /*0084*/ 	.word	index@(.nv.constant0.triton_poi_fused_convolution_35)
        /*0088*/ 	.short	0x0210
        /*008a*/ 	.short	0x0020


	//----- nvinfo : EIATTR_SW_WAR
	.align		4
.L_25:
        /*008c*/ 	.byte	0x04, 0x36
        /*008e*/ 	.short	(.L_27 - .L_26)
.L_26:
        /*0090*/ 	.word	0x00000008
.L_27:


//--------------------- .nv.callgraph             --------------------------
	.section	.nv.callgraph,"",@"SHT_CUDA_CALLGRAPH"
	.align	4
	.sectionentsize	8
	.align		4
        /*0000*/ 	.word	0x00000000
	.align		4
        /*0004*/ 	.word	0xffffffff
	.align		4
        /*0008*/ 	.word	0x00000000
	.align		4
        /*000c*/ 	.word	0xfffffffe
	.align		4
        /*0010*/ 	.word	0x00000000
	.align		4
        /*0014*/ 	.word	0xfffffffd
	.align		4
        /*0018*/ 	.word	0x00000000
	.align		4
        /*001c*/ 	.word	0xfffffffc


//--------------------- .text.triton_poi_fused_convolution_35 --------------------------
	.section	.text.triton_poi_fused_convolution_35,"ax",@progbits
	.sectionflags	@"SHF_BARRIERS=1"
	.align	128
        .global         triton_poi_fused_convolution_35
        .type           triton_poi_fused_convolution_35,@function
        .size           triton_poi_fused_convolution_35,(.L_x_1 - triton_poi_fused_convolution_35)
        .other          triton_poi_fused_convolution_35,@"STO_CUDA_ENTRY STV_DEFAULT"
triton_poi_fused_convolution_35:
.text.triton_poi_fused_convolution_35:
[----:B------:R-:W0:Y:S01]  /*0000*/  LDC R1, c[0x0][0x28] ;  /* 0x00000a00ff017b82 */ /* 0x000e220000000800 */
[----:B------:R-:W1:Y:S07]  /*0010*/  S2R R3, SR_CTAID.Y ;  /* 0x0000000000037919 */ /* 0x000e6e0000002600 */
[----:B------:R-:W2:Y:S01]  /*0020*/  S2UR UR5, SR_CgaCtaId ;  /* 0x00000000000579c3 */ /* 0x000ea20000008800 */
[----:B------:R-:W-:Y:S01]  /*0030*/  UMOV UR4, 0x400 ;  /* 0x0000040000047882 */ /* 0x000fe20000000000 */
[----:B------:R-:W-:Y:S01]  /*0040*/  CS2R R6, SRZ ;  /* 0x0000000000067805 */ /* 0x000fe2000001ff00 */
[----:B------:R-:W3:Y:S01]  /*0050*/  S2R R0, SR_TID.X ;  /* 0x0000000000007919 */ /* 0x000ee20000002100 */
[----:B------:R-:W-:Y:S01]  /*0060*/  ULDC.64 UR6, c[0x0][0x208] ;  /* 0x0000820000067ab9 */ /* 0x000fe20000000a00 */
[----:B------:R-:W4:Y:S03]  /*0070*/  S2R R2, SR_CTAID.X ;  /* 0x0000000000027919 */ /* 0x000f260000002500 */
[----:B------:R-:W5:Y:S08]  /*0080*/  LDC.64 R26, c[0x0][0x210] ;  /* 0x00008400ff1a7b82 */ /* 0x000f700000000a00 */
[----:B------:R-:W5:Y:S01]  /*0090*/  LDC.64 R8, c[0x0][0x218] ;  /* 0x00008600ff087b82 */ /* 0x000f620000000a00 */
[----:B--2---:R-:W-:Y:S01]  /*00a0*/  UPRMT UR4, UR5, 0x654, UR4 ;  /* 0x0000065405047896 */ /* 0x004fe20008000004 */
[----:B-1----:R-:W-:Y:S01]  /*00b0*/  IMAD.SHL.U32 R20, R3, 0x10, RZ ;  /* 0x0000001003147824 */ /* 0x002fe200078e00ff */
[----:B------:R-:W-:Y:S01]  /*00c0*/  SHF.R.S32.HI R4, RZ, 0x1b, R3 ;  /* 0x0000001bff047819 */ /* 0x000fe20000011403 */
[----:B---3--:R-:W-:-:S03]  /*00d0*/  IMAD.SHL.U32 R3, R0, 0x4, RZ ;  /* 0x0000000400037824 */ /* 0x008fc600078e00ff */
[----:B------:R-:W-:Y:S01]  /*00e0*/  SGXT R4, R4, 0x1 ;  /* 0x000000010404781a */ /* 0x000fe20000000200 */
[----:B------:R-:W-:Y:S01]  /*00f0*/  IMAD.SHL.U32 R12, R0, 0x400, RZ ;  /* 0x00000400000c7824 */ /* 0x000fe200078e00ff */
[----:B------:R-:W-:Y:S02]  /*0100*/  SHF.R.U32.HI R11, RZ, 0x2, R0 ;  /* 0x00000002ff0b7819 */ /* 0x000fe40000011600 */
[----:B------:R-:W-:Y:S02]  /*0110*/  LOP3.LUT R13, R20, 0xc, R3, 0xf8, !PT ;  /* 0x0000000c140d7812 */ /* 0x000fe400078ef803 */
[----:B------:R-:W-:Y:S02]  /*0120*/  SGXT.U32 R11, R11, 0x6 ;  /* 0x000000060b0b781a */ /* 0x000fe40000000000 */
[----:B------:R-:W-:Y:S02]  /*0130*/  LEA.HI R10, R4, R13, RZ, 0x8 ;  /* 0x0000000d040a7211 */ /* 0x000fe400078f40ff */
[----:B----4-:R-:W-:-:S02]  /*0140*/  PRMT R16, R11, 0x6540, R2 ;  /* 0x000065400b107816 */ /* 0x010fc40000000002 */
[C---:B------:R-:W-:Y:S01]  /*0150*/  LOP3.LUT R4, R10.reuse, 0xffffff00, RZ, 0xc0, !PT ;  /* 0xffffff000a047812 */ /* 0x040fe200078ec0ff */
[----:B------:R-:W-:Y:S01]  /*0160*/  IMAD.SHL.U32 R10, R10, 0x100, RZ ;  /* 0x000001000a0a7824 */ /* 0x000fe200078e00ff */
[----:B------:R-:W-:-:S03]  /*0170*/  LOP3.LUT R14, R12, 0xc00, RZ, 0xc0, !PT ;  /* 0x00000c000c0e7812 */ /* 0x000fc600078ec0ff */
[----:B------:R-:W-:Y:S01]  /*0180*/  IMAD.IADD R13, R13, 0x1, -R4 ;  /* 0x000000010d0d7824 */ /* 0x000fe200078e0a04 */
[----:B------:R-:W-:Y:S02]  /*0190*/  LOP3.LUT R12, R10, 0xffff0000, RZ, 0xc0, !PT ;  /* 0xffff00000a0c7812 */ /* 0x000fe400078ec0ff */
[----:B------:R-:W-:Y:S02]  /*01a0*/  CS2R R4, SRZ ;  /* 0x0000000000047805 */ /* 0x000fe4000001ff00 */
[----:B------:R-:W-:Y:S01]  /*01b0*/  LOP3.LUT R10, R16, 0x40, RZ, 0xfc, !PT ;  /* 0x00000040100a7812 */ /* 0x000fe200078efcff */
[C---:B0----5:R-:W-:Y:S01]  /*01c0*/  IMAD.WIDE R8, R13.reuse, 0x4, R8 ;  /* 0x000000040d087825 */ /* 0x061fe200078e0208 */
[C---:B------:R-:W-:Y:S02]  /*01d0*/  LOP3.LUT R22, R14.reuse, R11, RZ, 0xfc, !PT ;  /* 0x0000000b0e167212 */ /* 0x040fe400078efcff */
[----:B------:R-:W-:Y:S01]  /*01e0*/  LOP3.LUT R11, R14, 0x100, RZ, 0xfc, !PT ;  /* 0x000001000e0b7812 */ /* 0x000fe200078efcff */
[----:B------:R-:W-:Y:S01]  /*01f0*/  IMAD.IADD R19, R13, 0x1, R12 ;  /* 0x000000010d137824 */ /* 0x000fe200078e020c */
[----:B------:R-:W-:-:S02]  /*0200*/  ISETP.GE.AND P0, PT, R10, 0x100, PT ;  /* 0x000001000a00780c */ /* 0x000fc40003f06270 */
[----:B------:R-:W-:Y:S01]  /*0210*/  LEA.HI R15, R11, UR4, RZ, 0x1a ;  /* 0x000000040b0f7c11 */ /* 0x000fe2000f8fd0ff */
[----:B------:R-:W-:Y:S01]  /*0220*/  IMAD R11, R10, 0x100, R19 ;  /* 0x000001000a0b7824 */ /* 0x000fe200078e0213 */
[C---:B------:R-:W-:Y:S02]  /*0230*/  LOP3.LUT R17, R14.reuse, 0x200, RZ, 0xfc, !PT ;  /* 0x000002000e117812 */ /* 0x040fe400078efcff */
[C---:B------:R-:W-:Y:S01]  /*0240*/  LEA.HI R23, R14.reuse, UR4, RZ, 0x1a ;  /* 0x000000040e177c11 */ /* 0x040fe2000f8fd0ff */
[----:B------:R-:W-:Y:S01]  /*0250*/  IMAD.WIDE R10, R11, 0x4, R26 ;  /* 0x000000040b0a7825 */ /* 0x000fe200078e021a */
[----:B------:R-:W-:Y:S02]  /*0260*/  LEA.HI R17, R17, UR4, RZ, 0x1a ;  /* 0x0000000411117c11 */ /* 0x000fe4000f8fd0ff */
[----:B------:R-:W-:Y:S01]  /*0270*/  LOP3.LUT R14, R14, 0x300, RZ, 0xfc, !PT ;  /* 0x000003000e0e7812 */ /* 0x000fe200078efcff */
[----:B------:R-:W-:Y:S02]  /*0280*/  IMAD R24, R22, 0x4, R15 ;  /* 0x0000000416187824 */ /* 0x000fe400078e020f */
[----:B------:R-:W2:Y:S01]  /*0290*/  @!P0 LDG.E.EL.128 R4, desc[UR6][R10.64] ;  /* 0x000000060a048981 */ /* 0x000ea2000c2e1d00 */
[----:B------:R-:W-:Y:S01]  /*02a0*/  ISETP.GE.AND P0, PT, R16, 0x100, PT ;  /* 0x000001001000780c */ /* 0x000fe20003f06270 */
[----:B------:R-:W-:Y:S01]  /*02b0*/  IMAD R21, R22, 0x4, R17 ;  /* 0x0000000416157824 */ /* 0x000fe200078e0211 */
[----:B------:R-:W-:Y:S01]  /*02c0*/  LEA.HI R25, R14, UR4, RZ, 0x1a ;  /* 0x000000040e197c11 */ /* 0x000fe2000f8fd0ff */
[----:B------:R-:W-:Y:S01]  /*02d0*/  IMAD R17, R16, 0x100, R19 ;  /* 0x0000010010117824 */ /* 0x000fe200078e0213 */
[----:B------:R-:W-:-:S02]  /*02e0*/  CS2R R12, SRZ ;  /* 0x00000000000c7805 */ /* 0x000fc4000001ff00 */
[----:B------:R-:W-:Y:S02]  /*02f0*/  CS2R R14, SRZ ;  /* 0x00000000000e7805 */ /* 0x000fe4000001ff00 */
[----:B------:R-:W-:Y:S01]  /*0300*/  LOP3.LUT R18, R16, 0x80, RZ, 0xfc, !PT ;  /* 0x0000008010127812 */ /* 0x000fe200078efcff */
[----:B------:R-:W-:Y:S01]  /*0310*/  IMAD R23, R22, 0x4, R23 ;  /* 0x0000000416177824 */ /* 0x000fe200078e0217 */
[----:B------:R-:W-:Y:S01]  /*0320*/  LOP3.LUT R28, R16, 0xc0, RZ, 0xfc, !PT ;  /* 0x000000c0101c7812 */ /* 0x000fe200078efcff */
[----:B------:R-:W-:Y:S01]  /*0330*/  IMAD.WIDE R16, R17, 0x4, R26 ;  /* 0x0000000411107825 */ /* 0x000fe200078e021a */
[----:B------:R-:W3:Y:S03]  /*0340*/  LDG.E.EL.128 R8, desc[UR6][R8.64] ;  /* 0x0000000608087981 */ /* 0x000ee6000c2e1d00 */
[--C-:B------:R-:W-:Y:S01]  /*0350*/  IMAD R29, R18, 0x100, R19.reuse ;  /* 0x00000100121d7824 */ /* 0x100fe200078e0213 */
[----:B------:R-:W3:Y:S01]  /*0360*/  @!P0 LDG.E.EL.128 R12, desc[UR6][R16.64] ;  /* 0x00000006100c8981 */ /* 0x000ee2000c2e1d00 */
[----:B------:R-:W-:Y:S01]  /*0370*/  IMAD R19, R28, 0x100, R19 ;  /* 0x000001001c137824 */ /* 0x000fe200078e0213 */
[----:B------:R-:W-:Y:S01]  /*0380*/  ISETP.GE.AND P1, PT, R18, 0x100, PT ;  /* 0x000001001200780c */ /* 0x000fe20003f26270 */
[----:B------:R-:W-:Y:S01]  /*0390*/  IMAD R22, R22, 0x4, R25 ;  /* 0x0000000416167824 */ /* 0x000fe200078e0219 */
[----:B------:R-:W-:Y:S01]  /*03a0*/  ISETP.GE.AND P2, PT, R28, 0x100, PT ;  /* 0x000001001c00780c */ /* 0x000fe20003f46270 */
[----:B------:R-:W-:-:S04]  /*03b0*/  IMAD.WIDE R28, R29, 0x4, R26 ;  /* 0x000000041d1c7825 */ /* 0x000fc800078e021a */
[----:B------:R-:W-:-:S04]  /*03c0*/  IMAD.WIDE R26, R19, 0x4, R26 ;  /* 0x00000004131a7825 */ /* 0x000fc800078e021a */
[----:B---3--:R-:W-:Y:S01]  /*03d0*/  FADD R18, R8, R12 ;  /* 0x0000000c08127221 */ /* 0x008fe20000000000 */
[----:B------:R-:W-:Y:S01]  /*03e0*/  FADD R19, R9, R13 ;  /* 0x0000000d09137221 */ /* 0x000fe20000000000 */
[----:B------:R-:W-:Y:S01]  /*03f0*/  FADD R25, R10, R14 ;  /* 0x0000000e0a197221 */ /* 0x000fe20000000000 */
[----:B------:R-:W-:Y:S01]  /*0400*/  FADD R17, R11, R15 ;  /* 0x0000000f0b117221 */ /* 0x000fe20000000000 */
[----:B------:R-:W-:Y:S01]  /*0410*/  CS2R R12, SRZ ;  /* 0x00000000000c7805 */ /* 0x000fe2000001ff00 */
[----:B------:R-:W-:Y:S01]  /*0420*/  STS [R23], R18 ;  /* 0x0000001217007388 */ /* 0x000fe20000000800 */
[----:B------:R-:W-:-:S03]  /*0430*/  CS2R R14, SRZ ;  /* 0x00000000000e7805 */ /* 0x000fc6000001ff00 */
[----:B------:R0:W-:Y:S04]  /*0440*/  STS [R24+0x400], R19 ;  /* 0x0004001318007388 */ /* 0x0001e80000000800 */
[----:B------:R-:W-:Y:S04]  /*0450*/  STS [R21+0x800], R25 ;  /* 0x0008001915007388 */ /* 0x000fe80000000800 */
[----:B------:R1:W-:Y:S01]  /*0460*/  STS [R22+0xc00], R17 ;  /* 0x000c001116007388 */ /* 0x0003e20000000800 */
[----:B0-----:R-:W-:-:S03]  /*0470*/  CS2R R18, SRZ ;  /* 0x0000000000127805 */ /* 0x001fc6000001ff00 */
[----:B------:R-:W3:Y:S01]  /*0480*/  @!P1 LDG.E.EL.128 R12, desc[UR6][R28.64] ;  /* 0x000000061c0c9981 */ /* 0x000ee2000c2e1d00 */
[----:B-1----:R-:W-:-:S06]  /*0490*/  CS2R R16, SRZ ;  /* 0x0000000000107805 */ /* 0x002fcc000001ff00 */
[----:B------:R-:W4:Y:S01]  /*04a0*/  @!P2 LDG.E.EL.128 R16, desc[UR6][R26.64] ;  /* 0x000000061a10a981 */ /* 0x000f22000c2e1d00 */
[----:B------:R-:W0:Y:S01]  /*04b0*/  S2R R25, SR_TID.X ;  /* 0x0000000000197919 */ /* 0x000e220000002100 */
[----:B--2---:R-:W-:Y:S01]  /*04c0*/  FADD R4, R8, R4 ;  /* 0x0000000408047221 */ /* 0x004fe20000000000 */
[----:B------:R-:W-:Y:S01]  /*04d0*/  FADD R5, R9, R5 ;  /* 0x0000000509057221 */ /* 0x000fe20000000000 */
[----:B------:R-:W-:Y:S01]  /*04e0*/  FADD R6, R10, R6 ;  /* 0x000000060a067221 */ /* 0x000fe20000000000 */
[----:B------:R-:W-:Y:S02]  /*04f0*/  FADD R7, R11, R7 ;  /* 0x000000070b077221 */ /* 0x000fe40000000000 */
[----:B------:R1:W-:Y:S04]  /*0500*/  STS [R23+0x100], R4 ;  /* 0x0001000417007388 */ /* 0x0003e80000000800 */
[----:B------:R-:W-:Y:S04]  /*0510*/  STS [R24+0x500], R5 ;  /* 0x0005000518007388 */ /* 0x000fe80000000800 */
[----:B------:R-:W-:Y:S04]  /*0520*/  STS [R21+0x900], R6 ;  /* 0x0009000615007388 */ /* 0x000fe80000000800 */
[----:B------:R-:W-:Y:S01]  /*0530*/  STS [R22+0xd00], R7 ;  /* 0x000d000716007388 */ /* 0x000fe20000000800 */
[----:B0-----:R-:W-:Y:S01]  /*0540*/  IMAD.SHL.U32 R25, R25, 0x4, RZ ;  /* 0x0000000419197824 */ /* 0x001fe200078e00ff */
[----:B------:R-:W-:Y:S01]  /*0550*/  SHF.R.U32.HI R0, RZ, 0x6, R0 ;  /* 0x00000006ff007819 */ /* 0x000fe20000011600 */
[----:B---3--:R-:W-:Y:S01]  /*0560*/  FADD R12, R8, R12 ;  /* 0x0000000c080c7221 */ /* 0x008fe20000000000 */
[----:B------:R-:W-:Y:S01]  /*0570*/  FADD R13, R9, R13 ;  /* 0x0000000d090d7221 */ /* 0x000fe20000000000 */
[----:B------:R-:W-:Y:S01]  /*0580*/  FADD R14, R10, R14 ;  /* 0x0000000e0a0e7221 */ /* 0x000fe20000000000 */
[----:B------:R-:W-:-:S02]  /*0590*/  FADD R15, R11, R15 ;  /* 0x0000000f0b0f7221 */ /* 0x000fc40000000000 */
[----:B------:R-:W-:Y:S04]  /*05a0*/  STS [R23+0x200], R12 ;  /* 0x0002000c17007388 */ /* 0x000fe80000000800 */
[----:B------:R-:W-:Y:S01]  /*05b0*/  STS [R24+0x600], R13 ;  /* 0x0006000d18007388 */ /* 0x000fe20000000800 */
[----:B----4-:R-:W-:Y:S01]  /*05c0*/  FADD R16, R8, R16 ;  /* 0x0000001008107221 */ /* 0x010fe20000000000 */
[----:B------:R-:W-:Y:S01]  /*05d0*/  FADD R17, R9, R17 ;  /* 0x0000001109117221 */ /* 0x000fe20000000000 */
[----:B------:R-:W-:Y:S01]  /*05e0*/  FADD R10, R10, R18 ;  /* 0x000000120a0a7221 */ /* 0x000fe20000000000 */
[----:B------:R-:W-:Y:S01]  /*05f0*/  STS [R21+0xa00], R14 ;  /* 0x000a000e15007388 */ /* 0x000fe20000000800 */
[----:B------:R-:W-:-:S03]  /*0600*/  FADD R19, R11, R19 ;  /* 0x000000130b137221 */ /* 0x000fc60000000000 */
[----:B------:R-:W-:Y:S01]  /*0610*/  STS [R22+0xe00], R15 ;  /* 0x000e000f16007388 */ /* 0x000fe20000000800 */
[----:B------:R-:W-:-:S03]  /*0620*/  LOP3.LUT R18, R25, 0x3fc, RZ, 0xc0, !PT ;  /* 0x000003fc19127812 */ /* 0x000fc600078ec0ff */
[----:B------:R-:W-:Y:S04]  /*0630*/  STS [R23+0x300], R16 ;  /* 0x0003001017007388 */ /* 0x000fe80000000800 */
[----:B------:R0:W-:Y:S04]  /*0640*/  STS [R24+0x700], R17 ;  /* 0x0007001118007388 */ /* 0x0001e80000000800 */
[----:B------:R2:W-:Y:S04]  /*0650*/  STS [R21+0xb00], R10 ;  /* 0x000b000a15007388 */ /* 0x0005e80000000800 */
[----:B------:R3:W-:Y:S01]  /*0660*/  STS [R22+0xf00], R19 ;  /* 0x000f001316007388 */ /* 0x0007e20000000800 */
[C---:B-1----:R-:W-:Y:S01]  /*0670*/  LOP3.LUT R4, R18.reuse, 0x400, RZ, 0xfc, !PT ;  /* 0x0000040012047812 */ /* 0x042fe200078efcff */
[----:B0-----:R-:W0:Y:S01]  /*0680*/  LDC.64 R16, c[0x0][0x220] ;  /* 0x00008800ff107b82 */ /* 0x001e220000000a00 */
[----:B------:R-:W-:-:S02]  /*0690*/  LOP3.LUT R6, R18, 0x800, RZ, 0xfc, !PT ;  /* 0x0000080012067812 */ /* 0x000fc400078efcff */
[----:B------:R-:W-:Y:S02]  /*06a0*/  SHF.R.U32.HI R8, RZ, 0x8, R25 ;  /* 0x00000008ff087819 */ /* 0x000fe40000011619 */
[----:B------:R-:W-:Y:S02]  /*06b0*/  SHF.R.U32.HI R5, RZ, 0x6, R4 ;  /* 0x00000006ff057819 */ /* 0x000fe40000011604 */
[----:B------:R-:W-:Y:S02]  /*06c0*/  SHF.R.U32.HI R7, RZ, 0x6, R6 ;  /* 0x00000006ff077819 */ /* 0x000fe40000011606 */
[----:B------:R-:W-:Y:S02]  /*06d0*/  SGXT.U32 R4, R8, 0x2 ;  /* 0x000000020804781a */ /* 0x000fe40000000000 */
[----:B------:R-:W-:Y:S02]  /*06e0*/  LOP3.LUT R6, R5, 0x1c, RZ, 0xc0, !PT ;  /* 0x0000001c05067812 */ /* 0x000fe400078ec0ff */
[----:B------:R-:W-:-:S02]  /*06f0*/  LOP3.LUT R8, R7, 0x2c, RZ, 0xc0, !PT ;  /* 0x0000002c07087812 */ /* 0x000fc400078ec0ff */
[----:B------:R-:W-:Y:S02]  /*0700*/  LOP3.LUT R5, R4, 0x3fc, R25, 0xf8, !PT ;  /* 0x000003fc04057812 */ /* 0x000fe400078ef819 */
[----:B------:R-:W-:Y:S01]  /*0710*/  LEA R7, R4, UR4, 0x2 ;  /* 0x0000000404077c11 */ /* 0x000fe2000f8e10ff */
[----:B------:R-:W-:Y:S01]  /*0720*/  VIADD R9, R6, UR4 ;  /* 0x0000000406097c36 */ /* 0x000fe20008000000 */
[----:B------:R-:W-:Y:S01]  /*0730*/  LEA R4, R5, UR4, 0x2 ;  /* 0x0000000405047c11 */ /* 0x000fe2000f8e10ff */
[----:B------:R-:W-:Y:S01]  /*0740*/  BAR.SYNC.DEFER_BLOCKING 0x0 ;  /* 0x0000000000007b1d */ /* 0x000fe20000010000 */
[----:B------:R-:W-:Y:S02]  /*0750*/  VIADD R11, R8, UR4 ;  /* 0x00000004080b7c36 */ /* 0x000fe40008000000 */
[C---:B--2---:R-:W-:Y:S02]  /*0760*/  IMAD R21, R18.reuse, 0x4, R7 ;  /* 0x0000000412157824 */ /* 0x044fe400078e0207 */
[----:B------:R-:W-:-:S02]  /*0770*/  IMAD R23, R18, 0x4, R9 ;  /* 0x0000000412177824 */ /* 0x000fc400078e0209 */
[----:B------:R-:W-:Y:S01]  /*0780*/  IMAD R24, R18, 0x4, R11 ;  /* 0x0000000412187824 */ /* 0x000fe200078e020b */
[----:B------:R-:W-:Y:S04]  /*0790*/  LDS R4, [R4] ;  /* 0x0000000004047984 */ /* 0x000fe80000000800 */
[----:B------:R-:W-:Y:S04]  /*07a0*/  LDS R5, [R21+0x4] ;  /* 0x0000040015057984 */ /* 0x000fe80000000800 */
[----:B------:R-:W-:Y:S04]  /*07b0*/  LDS R6, [R21+0x8] ;  /* 0x0000080015067984 */ /* 0x000fe80000000800 */
[----:B------:R1:W2:Y:S04]  /*07c0*/  LDS R7, [R21+0xc] ;  /* 0x00000c0015077984 */ /* 0x0002a80000000800 */
[----:B------:R-:W-:Y:S04]  /*07d0*/  LDS R8, [R23+0x1000] ;  /* 0x0010000017087984 */ /* 0x000fe80000000800 */
[----:B------:R-:W-:Y:S04]  /*07e0*/  LDS R9, [R23+0x1004] ;  /* 0x0010040017097984 */ /* 0x000fe80000000800 */
[----:B------:R-:W-:Y:S04]  /*07f0*/  LDS R10, [R23+0x1008] ;  /* 0x00100800170a7984 */ /* 0x000fe80000000800 */
[----:B------:R4:W5:Y:S04]  /*0800*/  LDS R11, [R23+0x100c] ;  /* 0x00100c00170b7984 */ /* 0x0009680000000800 */
[----:B------:R-:W-:Y:S04]  /*0810*/  LDS R12, [R24+0x2000] ;  /* 0x00200000180c7984 */ /* 0x000fe80000000800 */
[----:B------:R-:W-:Y:S04]  /*0820*/  LDS R13, [R24+0x2004] ;  /* 0x00200400180d7984 */ /* 0x000fe80000000800 */
[----:B------:R-:W-:Y:S04]  /*0830*/  LDS R14, [R24+0x2008] ;  /* 0x00200800180e7984 */ /* 0x000fe80000000800 */
[----:B------:R-:W5:Y:S01]  /*0840*/  LDS R15, [R24+0x200c] ;  /* 0x00200c00180f7984 */ /* 0x000f620000000800 */
[----:B---3--:R-:W-:-:S02]  /*0850*/  LOP3.LUT R19, R3, 0xfc, RZ, 0xc0, !PT ;  /* 0x000000fc03137812 */ /* 0x008fc400078ec0ff */
[----:B------:R-:W-:Y:S02]  /*0860*/  SGXT.U32 R3, R0, 0x2 ;  /* 0x000000020003781a */ /* 0x000fe40000000000 */
[----:B------:R-:W-:Y:S02]  /*0870*/  PRMT R2, R19, 0x6540, R2 ;  /* 0x0000654013027816 */ /* 0x000fe40000000002 */
[----:B------:R-:W-:Y:S02]  /*0880*/  LOP3.LUT R3, R20, R3, RZ, 0xfc, !PT ;  /* 0x0000000314037212 */ /* 0x000fe400078efcff */
[----:B------:R-:W-:Y:S02]  /*0890*/  ISETP.GE.AND P0, PT, R2, 0x100, PT ;  /* 0x000001000200780c */ /* 0x000fe40003f06270 */
[----:B------:R-:W-:Y:S01]  /*08a0*/  LOP3.LUT R0, R18, 0xc00, RZ, 0xfc, !PT ;  /* 0x00000c0012007812 */ /* 0x000fe200078efcff */
[----:B------:R-:W-:-:S03]  /*08b0*/  IMAD R19, R3, 0x100, R2 ;  /* 0x0000010003137824 */ /* 0x000fc600078e0202 */
[----:B------:R-:W-:Y:S01]  /*08c0*/  SHF.R.U32.HI R0, RZ, 0x6, R0 ;  /* 0x00000006ff007819 */ /* 0x000fe20000011600 */
[C---:B-1----:R-:W-:Y:S02]  /*08d0*/  VIADD R21, R19.reuse, 0x400 ;  /* 0x0000040013157836 */ /* 0x042fe40000000000 */
[C---:B----4-:R-:W-:Y:S01]  /*08e0*/  VIADD R23, R19.reuse, 0x800 ;  /* 0x0000080013177836 */ /* 0x050fe20000000000 */
[----:B------:R-:W-:Y:S01]  /*08f0*/  LOP3.LUT R0, R0, 0x3c, RZ, 0xc0, !PT ;  /* 0x0000003c00007812 */ /* 0x000fe200078ec0ff */
[----:B0-----:R-:W-:-:S04]  /*0900*/  IMAD.WIDE R2, R19, 0x4, R16 ;  /* 0x0000000413027825 */ /* 0x001fc800078e0210 */
[--C-:B------:R-:W-:Y:S01]  /*0910*/  IMAD.WIDE R20, R21, 0x4, R16.reuse ;  /* 0x0000000415147825 */ /* 0x100fe200078e0210 */
[----:B--2---:R0:W-:Y:S03]  /*0920*/  @!P0 STG.E.128 desc[UR6][R2.64], R4 ;  /* 0x0000000402008986 */ /* 0x0041e6000c101d06 */
[----:B------:R-:W-:Y:S01]  /*0930*/  IMAD.WIDE R22, R23, 0x4, R16 ;  /* 0x0000000417167825 */ /* 0x000fe200078e0210 */
[----:B-----5:R0:W-:Y:S03]  /*0940*/  @!P0 STG.E.128 desc[UR6][R20.64], R8 ;  /* 0x0000000814008986 */ /* 0x0201e6000c101d06 */
[----:B------:R-:W-:-:S04]  /*0950*/  VIADD R25, R0, UR4 ;  /* 0x0000000400197c36 */ /* 0x000fc80008000000 */
[----:B------:R-:W-:Y:S01]  /*0960*/  IMAD R25, R18, 0x4, R25 ;  /* 0x0000000412197824 */ /* 0x000fe200078e0219 */
[----:B------:R0:W-:Y:S02]  /*0970*/  @!P0 STG.E.128 desc[UR6][R22.64], R12 ;  /* 0x0000000c16008986 */ /* 0x0001e4000c101d06 */
[----:B0-----:R-:W-:Y:S05]  /*0980*/  @P0 EXIT ;  /* 0x000000000000094d */ /* 0x001fea0003800000 */
[----:B0-----:R-:W-:Y:S01]  /*0990*/  LDS R4, [R25+0x3000] ;  /* 0x0030000019047984 */ /* 0x001fe20000000800 */
[----:B------:R-:W-:-:S03]  /*09a0*/  VIADD R19, R19, 0xc00 ;  /* 0x00000c0013137836 */ /* 0x000fc60000000000 */
[----:B------:R-:W-:Y:S01]  /*09b0*/  LDS R5, [R25+0x3004] ;  /* 0x0030040019057984 */ /* 0x000fe20000000800 */
[----:B------:R-:W-:-:S03]  /*09c0*/  IMAD.WIDE R16, R19, 0x4, R16 ;  /* 0x0000000413107825 */ /* 0x000fc600078e0210 */
[----:B------:R-:W-:Y:S04]  /*09d0*/  LDS R6, [R25+0x3008] ;  /* 0x0030080019067984 */ /* 0x000fe80000000800 */
[----:B------:R-:W0:Y:S04]  /*09e0*/  LDS R7, [R25+0x300c] ;  /* 0x00300c0019077984 */ /* 0x000e280000000800 */
[----:B0-----:R-:W-:Y:S01]  /*09f0*/  STG.E.128 desc[UR6][R16.64], R4 ;  /* 0x0000000410007986 */ /* 0x001fe2000c101d06 */
[----:B------:R-:W-:Y:S05]  /*0a00*/  EXIT ;  /* 0x000000000000794d */ /* 0x000fea0003800000 */
.L_x_0:
[----:B------:R-:W-:-:S00]  /*0a10*/  BRA `(.L_x_0) ;  /* 0xfffffffc00fc7947 */ /* 0x000fc0000383ffff */
[----:B------:R-:W-:-:S00]  /*0a20*/  NOP ;  /* 0x0000000000007918 */ /* 0x000fc00000000000 */
        /* <DEDUP_REMOVED lines=13> */
.L_x_1:


//--------------------- .nv.shared.triton_poi_fused_convolution_35 --------------------------
	.section	.nv.shared.triton_poi_fused_convolution_35,"aw",@nobits
	.sectionflags	@""
	.align	16
	.zero		1024


//--------------------- .nv.constant0.triton_poi_fused_convolution_35 --------------------------
	.section	.nv.constant0.triton_poi_fused_convolution_35,"a",@progbits
	.sectionflags	@""
	.align	4
.nv.constant0.triton_poi_fused_convolution_35:
	.zero		560
